	.headerflags	@"EF_CUDA_TEXMODE_UNIFIED EF_CUDA_64BIT_ADDRESS EF_CUDA_ACCELERATORS EF_CUDA_SM90 EF_CUDA_VIRTUAL_SM(EF_CUDA_SM90)"
	.elftype	@"ET_EXEC"


//--------------------- .nv.info                  --------------------------
	.section	.nv.info,"",@"SHT_CUDA_INFO"
	.align	4


	//----- nvinfo : EIATTR_REGCOUNT
	.align		4
        /*0000*/ 	.byte	0x04, 0x2f
        /*0002*/ 	.short	(.L_1 - .L_0)
	.align		4
.L_0:
        /*0004*/ 	.word	index@(triton_poi_fused_zero_0)
        /*0008*/ 	.word	0x00000008


	//----- nvinfo : EIATTR_MIN_STACK_SIZE
	.align		4
.L_1:
        /*000c*/ 	.byte	0x04, 0x12
        /*000e*/ 	.short	(.L_3 - .L_2)
	.align		4
.L_2:
        /*0010*/ 	.word	index@(triton_poi_fused_zero_0)
        /*0014*/ 	.word	0x00000000


	//----- nvinfo : EIATTR_FRAME_SIZE
	.align		4
.L_3:
        /*0018*/ 	.byte	0x04, 0x11
        /*001a*/ 	.short	(.L_5 - .L_4)
	.align		4
.L_4:
        /*001c*/ 	.word	index@(triton_poi_fused_zero_0)
        /*0020*/ 	.word	0x00000000


	//----- nvinfo : EIATTR_MIN_STACK_SIZE
	.align		4
.L_5:
        /*0024*/ 	.byte	0x04, 0x12
        /*0026*/ 	.short	(.L_7 - .L_6)
	.align		4
.L_6:
        /*0028*/ 	.word	index@(triton_poi_fused_zero_0)
        /*002c*/ 	.word	0x00000000
.L_7:


//--------------------- .nv.info.triton_poi_fused_zero_0 --------------------------
	.section	.nv.info.triton_poi_fused_zero_0,"",@"SHT_CUDA_INFO"
	.sectionflags	@""
	.align	4


	//----- nvinfo : EIATTR_CUDA_API_VERSION
	.align		4
        /*0000*/ 	.byte	0x04, 0x37
        /*0002*/ 	.short	(.L_9 - .L_8)
.L_8:
        /*0004*/ 	.word	0x0000007c


	//----- nvinfo : EIATTR_KPARAM_INFO
	.align		4
.L_9:
        /*0008*/ 	.byte	0x04, 0x17
        /*000a*/ 	.short	(.L_11 - .L_10)
.L_10:
        /*000c*/ 	.word	0x00000000
        /*0010*/ 	.short	0x0001
        /*0012*/ 	.short	0x0008
        /*0014*/ 	.byte	0x00, 0xf0, 0x11, 0x00


	//----- nvinfo : EIATTR_KPARAM_INFO
	.align		4
.L_11:
        /*0018*/ 	.byte	0x04, 0x17
        /*001a*/ 	.short	(.L_13 - .L_12)
.L_12:
        /*001c*/ 	.word	0x00000000
        /*0020*/ 	.short	0x0000
        /*0022*/ 	.short	0x0000
        /*0024*/ 	.byte	0x00, 0xf4, 0x21, 0x00


	//----- nvinfo : EIATTR_SPARSE_MMA_MASK
	.align		4
.L_13:
        /*0028*/ 	.byte	0x03, 0x50
        /*002a*/ 	.short	0x0000


	//----- nvinfo : EIATTR_MAXREG_COUNT
	.align		4
        /*002c*/ 	.byte	0x03, 0x1b
        /*002e*/ 	.short	0x00ff


	//----- nvinfo : EIATTR_EXIT_INSTR_OFFSETS
	.align		4
        /*0030*/ 	.byte	0x04, 0x1c
        /*0032*/ 	.short	(.L_15 - .L_14)


	//   ....[0]....
.L_14:
        /*0034*/ 	.word	0x00000090


	//   ....[1]....
        /*0038*/ 	.word	0x000000c0


	//----- nvinfo : EIATTR_REQNTID
	.align		4
.L_15:
        /*003c*/ 	.byte	0x04, 0x10
        /*003e*/ 	.short	(.L_17 - .L_16)
.L_16:
        /*0040*/ 	.word	0x00000020
        /*0044*/ 	.word	0x00000001
        /*0048*/ 	.word	0x00000001


	//----- nvinfo : EIATTR_CBANK_PARAM_SIZE
	.align		4
.L_17:
        /*004c*/ 	.byte	0x03, 0x19
        /*004e*/ 	.short	0x000c


	//----- nvinfo : EIATTR_PARAM_CBANK
	.align		4
        /*0050*/ 	.byte	0x04, 0x0a
        /*0052*/ 	.short	(.L_19 - .L_18)
	.align		4
.L_18:
        /*0054*/ 	.word	index@(.nv.constant0.triton_poi_fused_zero_0)
        /*0058*/ 	.short	0x0210
        /*005a*/ 	.short	0x000c


	//----- nvinfo : EIATTR_SW_WAR
	.align		4
.L_19:
        /*005c*/ 	.byte	0x04, 0x36
        /*005e*/ 	.short	(.L_21 - .L_20)
.L_20:
        /*0060*/ 	.word	0x00000008
.L_21:


//--------------------- .nv.callgraph             --------------------------
	.section	.nv.callgraph,"",@"SHT_CUDA_CALLGRAPH"
	.align	4
	.sectionentsize	8
	.align		4
        /*0000*/ 	.word	0x00000000
	.align		4
        /*0004*/ 	.word	0xffffffff
	.align		4
        /*0008*/ 	.word	0x00000000
	.align		4
        /*000c*/ 	.word	0xfffffffe
	.align		4
        /*0010*/ 	.word	0x00000000
	.align		4
        /*0014*/ 	.word	0xfffffffd
	.align		4
        /*0018*/ 	.word	0x00000000
	.align		4
        /*001c*/ 	.word	0xfffffffc


//--------------------- .text.triton_poi_fused_zero_0 --------------------------
	.section	.text.triton_poi_fused_zero_0,"ax",@progbits
	.align	128
        .global         triton_poi_fused_zero_0
        .type           triton_poi_fused_zero_0,@function
        .size           triton_poi_fused_zero_0,(.L_x_1 - triton_poi_fused_zero_0)
        .other          triton_poi_fused_zero_0,@"STO_CUDA_ENTRY STV_DEFAULT"
triton_poi_fused_zero_0:
.text.triton_poi_fused_zero_0:
[----:B------:R-:W0:Y:S02]  /*0000*/  LDC R1, c[0x0][0x28] ;  /* 0x00000a00ff017b82 */ /* 0x000e240000000800 */
[----:B------:R-:W1:Y:S01]  /*0010*/  S2R R0, SR_TID.X ;  /* 0x0000000000007919 */ /* 0x000e620000002100 */
[----:B------:R-:W2:Y:S01]  /*0020*/  LDC.64 R2, c[0x0][0x210] ;  /* 0x00008400ff027b82 */ /* 0x000ea20000000a00 */
[----:B------:R-:W3:Y:S01]  /*0030*/  S2R R5, SR_CTAID.X ;  /* 0x0000000000057919 */ /* 0x000ee20000002500 */
[----:B-1----:R-:W-:-:S05]  /*0040*/  IMAD.SHL.U32 R0, R0, 0x2, RZ ;  /* 0x0000000200007824 */ /* 0x002fca00078e00ff */
[----:B------:R-:W-:-:S04]  /*0050*/  LOP3.LUT R0, R0, 0x3e, RZ, 0xc0, !PT ;  /* 0x0000003e00007812 */ /* 0x000fc800078ec0ff */
[----:B---3--:R-:W-:-:S04]  /*0060*/  LEA R5, R5, R0, 0x6 ;  /* 0x0000000005057211 */ /* 0x008fc800078e30ff */
[C---:B------:R-:W-:Y:S01]  /*0070*/  ISETP.GE.AND P0, PT, R5.reuse, 0x40, PT ;  /* 0x000000400500780c */ /* 0x040fe20003f06270 */
[----:B--2---:R-:W-:-:S12]  /*0080*/  IMAD.WIDE R2, R5, 0x4, R2 ;  /* 0x0000000405027825 */ /* 0x004fd800078e0202 */
[----:B------:R-:W-:Y:S05]  /*0090*/  @P0 EXIT ;  /* 0x000000000000094d */ /* 0x000fea0003800000 */
[----:B------:R-:W-:Y:S02]  /*00a0*/  ULDC.64 UR4, c[0x0][0x208] ;  /* 0x0000820000047ab9 */ /* 0x000fe40000000a00 */
[----:B------:R-:W-:Y:S01]  /*00b0*/  STG.E.64 desc[UR4][R2.64], RZ ;  /* 0x000000ff02007986 */ /* 0x000fe2000c101b04 */
[----:B------:R-:W-:Y:S05]  /*00c0*/  EXIT ;  /* 0x000000000000794d */ /* 0x000fea0003800000 */
.L_x_0:
[----:B------:R-:W-:-:S00]  /*00d0*/  BRA `(.L_x_0) ;  /* 0xfffffffc00fc7947 */ /* 0x000fc0000383ffff */
[----:B------:R-:W-:-:S00]  /*00e0*/  NOP ;  /* 0x0000000000007918 */ /* 0x000fc00000000000 */
        /* <DEDUP_REMOVED lines=9> */
.L_x_1:


//--------------------- .nv.constant0.triton_poi_fused_zero_0 --------------------------
	.section	.nv.constant0.triton_poi_fused_zero_0,"a",@progbits
	.sectionflags	@""
	.align	4
.nv.constant0.triton_poi_fused_zero_0:
	.zero		540
